	.headerflags	@"EF_CUDA_TEXMODE_UNIFIED EF_CUDA_64BIT_ADDRESS EF_CUDA_ACCELERATORS EF_CUDA_SM90 EF_CUDA_VIRTUAL_SM(EF_CUDA_SM90)"
	.elftype	@"ET_EXEC"


//--------------------- .nv.info                  --------------------------
	.section	.nv.info,"",@"SHT_CUDA_INFO"
	.align	4


	//----- nvinfo : EIATTR_REGCOUNT
	.align		4
        /*0000*/ 	.byte	0x04, 0x2f
        /*0002*/ 	.short	(.L_3 - .L_2)
	.align		4
.L_2:
        /*0004*/ 	.word	index@(triton_poi_fused__native_batch_norm_legit_no_training__prelu_kernel_add_27)
        /*0008*/ 	.word	0x00000016


	//----- nvinfo : EIATTR_MIN_STACK_SIZE
	.align		4
.L_3:
        /*000c*/ 	.byte	0x04, 0x12
        /*000e*/ 	.short	(.L_5 - .L_4)
	.align		4
.L_4:
        /*0010*/ 	.word	index@(triton_poi_fused__native_batch_norm_legit_no_training__prelu_kernel_add_27)
        /*0014*/ 	.word	0x00000000


	//----- nvinfo : EIATTR_FRAME_SIZE
	.align		4
.L_5:
        /*0018*/ 	.byte	0x04, 0x11
        /*001a*/ 	.short	(.L_7 - .L_6)
	.align		4
.L_6:
        /*001c*/ 	.word	index@(triton_poi_fused__native_batch_norm_legit_no_training__prelu_kernel_add_27)
        /*0020*/ 	.word	0x00000000


	//----- nvinfo : EIATTR_MIN_STACK_SIZE
	.align		4
.L_7:
        /*0024*/ 	.byte	0x04, 0x12
        /*0026*/ 	.short	(.L_9 - .L_8)
	.align		4
.L_8:
        /*0028*/ 	.word	index@(triton_poi_fused__native_batch_norm_legit_no_training__prelu_kernel_add_27)
        /*002c*/ 	.word	0x00000000
.L_9:


//--------------------- .nv.info.triton_poi_fused__native_batch_norm_legit_no_training__prelu_kernel_add_27 --------------------------
	.section	.nv.info.triton_poi_fused__native_batch_norm_legit_no_training__prelu_kernel_add_27,"",@"SHT_CUDA_INFO"
	.sectionflags	@""
	.align	4


	//----- nvinfo : EIATTR_CUDA_API_VERSION
	.align		4
        /*0000*/ 	.byte	0x04, 0x37
        /*0002*/ 	.short	(.L_11 - .L_10)
.L_10:
        /*0004*/ 	.word	0x0000007c


	//----- nvinfo : EIATTR_KPARAM_INFO
	.align		4
.L_11:
        /*0008*/ 	.byte	0x04, 0x17
        /*000a*/ 	.short	(.L_13 - .L_12)
.L_12:
        /*000c*/ 	.word	0x00000000
        /*0010*/ 	.short	0x0009
        /*0012*/ 	.short	0x0048
        /*0014*/ 	.byte	0x00, 0xf0, 0x11, 0x00


	//----- nvinfo : EIATTR_KPARAM_INFO
	.align		4
.L_13:
        /*0018*/ 	.byte	0x04, 0x17
        /*001a*/ 	.short	(.L_15 - .L_14)
.L_14:
        /*001c*/ 	.word	0x00000000
        /*0020*/ 	.short	0x0008
        /*0022*/ 	.short	0x0040
        /*0024*/ 	.byte	0x00, 0xf4, 0x21, 0x00


	//----- nvinfo : EIATTR_KPARAM_INFO
	.align		4
.L_15:
        /*0028*/ 	.byte	0x04, 0x17
        /*002a*/ 	.short	(.L_17 - .L_16)
.L_16:
        /*002c*/ 	.word	0x00000000
        /*0030*/ 	.short	0x0007
        /*0032*/ 	.short	0x0038
        /*0034*/ 	.byte	0x00, 0xf4, 0x21, 0x00


	//----- nvinfo : EIATTR_KPARAM_INFO
	.align		4
.L_17:
        /*0038*/ 	.byte	0x04, 0x17
        /*003a*/ 	.short	(.L_19 - .L_18)
.L_18:
        /*003c*/ 	.word	0x00000000
        /*0040*/ 	.short	0x0006
        /*0042*/ 	.short	0x0030
        /*0044*/ 	.byte	0x00, 0xf4, 0x21, 0x00


	//----- nvinfo : EIATTR_KPARAM_INFO
	.align		4
.L_19:
        /*0048*/ 	.byte	0x04, 0x17
        /*004a*/ 	.short	(.L_21 - .L_20)
.L_20:
        /*004c*/ 	.word	0x00000000
        /*0050*/ 	.short	0x0005
        /*0052*/ 	.short	0x0028
        /*0054*/ 	.byte	0x00, 0xf4, 0x21, 0x00


	//----- nvinfo : EIATTR_KPARAM_INFO
	.align		4
.L_21:
        /*0058*/ 	.byte	0x04, 0x17
        /*005a*/ 	.short	(.L_23 - .L_22)
.L_22:
        /*005c*/ 	.word	0x00000000
        /*0060*/ 	.short	0x0004
        /*0062*/ 	.short	0x0020
        /*0064*/ 	.byte	0x00, 0xf4, 0x21, 0x00


	//----- nvinfo : EIATTR_KPARAM_INFO
	.align		4
.L_23:
        /*0068*/ 	.byte	0x04, 0x17
        /*006a*/ 	.short	(.L_25 - .L_24)
.L_24:
        /*006c*/ 	.word	0x00000000
        /*0070*/ 	.short	0x0003
        /*0072*/ 	.short	0x0018
        /*0074*/ 	.byte	0x00, 0xf4, 0x21, 0x00


	//----- nvinfo : EIATTR_KPARAM_INFO
	.align		4
.L_25:
        /*0078*/ 	.byte	0x04, 0x17
        /*007a*/ 	.short	(.L_27 - .L_26)
.L_26:
        /*007c*/ 	.word	0x00000000
        /*0080*/ 	.short	0x0002
        /*0082*/ 	.short	0x0010
        /*0084*/ 	.byte	0x00, 0xf4, 0x21, 0x00


	//----- nvinfo : EIATTR_KPARAM_INFO
	.align		4
.L_27:
        /*0088*/ 	.byte	0x04, 0x17
        /*008a*/ 	.short	(.L_29 - .L_28)
.L_28:
        /*008c*/ 	.word	0x00000000
        /*0090*/ 	.short	0x0001
        /*0092*/ 	.short	0x0008
        /*0094*/ 	.byte	0x00, 0xf4, 0x21, 0x00


	//----- nvinfo : EIATTR_KPARAM_INFO
	.align		4
.L_29:
        /*0098*/ 	.byte	0x04, 0x17
        /*009a*/ 	.short	(.L_31 - .L_30)
.L_30:
        /*009c*/ 	.word	0x00000000
        /*00a0*/ 	.short	0x0000
        /*00a2*/ 	.short	0x0000
        /*00a4*/ 	.byte	0x00, 0xf4, 0x21, 0x00


	//----- nvinfo : EIATTR_SPARSE_MMA_MASK
	.align		4
.L_31:
        /*00a8*/ 	.byte	0x03, 0x50
        /*00aa*/ 	.short	0x0000


	//----- nvinfo : EIATTR_MAXREG_COUNT
	.align		4
        /*00ac*/ 	.byte	0x03, 0x1b
        /*00ae*/ 	.short	0x00ff


	//----- nvinfo : EIATTR_EXIT_INSTR_OFFSETS
	.align		4
        /*00b0*/ 	.byte	0x04, 0x1c
        /*00b2*/ 	.short	(.L_33 - .L_32)


	//   ....[0]....
.L_32:
        /*00b4*/ 	.word	0x000003b0


	//----- nvinfo : EIATTR_REQNTID
	.align		4
.L_33:
        /*00b8*/ 	.byte	0x04, 0x10
        /*00ba*/ 	.short	(.L_35 - .L_34)
.L_34:
        /*00bc*/ 	.word	0x00000080
        /*00c0*/ 	.word	0x00000001
        /*00c4*/ 	.word	0x00000001


	//----- nvinfo : EIATTR_CBANK_PARAM_SIZE
	.align		4
.L_35:
        /*00c8*/ 	.byte	0x03, 0x19
        /*00ca*/ 	.short	0x004c


	//----- nvinfo : EIATTR_PARAM_CBANK
	.align		4
        /*00cc*/ 	.byte	0x04, 0x0a
        /*00ce*/ 	.short	(.L_37 - .L_36)
	.align		4
.L_36:
        /*00d0*/ 	.word	index@(.nv.constant0.triton_poi_fused__native_batch_norm_legit_no_training__prelu_kernel_add_27)
        /*00d4*/ 	.short	0x0210
        /*00d6*/ 	.short	0x004c


	//----- nvinfo : EIATTR_SW_WAR
	.align		4
.L_37:
        /*00d8*/ 	.byte	0x04, 0x36
        /*00da*/ 	.short	(.L_39 - .L_38)
.L_38:
        /*00dc*/ 	.word	0x00000008
.L_39:


//--------------------- .nv.callgraph             --------------------------
	.section	.nv.callgraph,"",@"SHT_CUDA_CALLGRAPH"
	.align	4
	.sectionentsize	8
	.align		4
        /*0000*/ 	.word	0x00000000
	.align		4
        /*0004*/ 	.word	0xffffffff
	.align		4
        /*0008*/ 	.word	0x00000000
	.align		4
        /*000c*/ 	.word	0xfffffffe
	.align		4
        /*0010*/ 	.word	0x00000000
	.align		4
        /*0014*/ 	.word	0xfffffffd
	.align		4
        /*0018*/ 	.word	0x00000000
	.align		4
        /*001c*/ 	.word	0xfffffffc


//--------------------- .nv.constant4             --------------------------
	.section	.nv.constant4,"a",@progbits
	.align	8
	.align		8
.nv.constant4:
        /*0000*/ 	.dword	_$_str
	.align		8
        /*0008*/ 	.dword	_$_str_$_2


//--------------------- .text.triton_poi_fused__native_batch_norm_legit_no_training__prelu_kernel_add_27 --------------------------
	.section	.text.triton_poi_fused__native_batch_norm_legit_no_training__prelu_kernel_add_27,"ax",@progbits
	.align	128
        .global         triton_poi_fused__native_batch_norm_legit_no_training__prelu_kernel_add_27
        .type           triton_poi_fused__native_batch_norm_legit_no_training__prelu_kernel_add_27,@function
        .size           triton_poi_fused__native_batch_norm_legit_no_training__prelu_kernel_add_27,(.L_x_1 - triton_poi_fused__native_batch_norm_legit_no_training__prelu_kernel_add_27)
        .other          triton_poi_fused__native_batch_norm_legit_no_training__prelu_kernel_add_27,@"STO_CUDA_ENTRY STV_DEFAULT"
triton_poi_fused__native_batch_norm_legit_no_training__prelu_kernel_add_27:
.text.triton_poi_fused__native_batch_norm_legit_no_training__prelu_kernel_add_27:
[----:B------:R-:W-:Y:S01]  /*0000*/  LDC R1, c[0x0][0x28] ;  /* 0x00000a00ff017b82 */ /* 0x000fe20000000800 */
[----:B------:R-:W1:Y:S07]  /*0010*/  S2R R0, SR_TID.X ;  /* 0x0000000000007919 */ /* 0x000e6e0000002100 */
[----:B------:R-:W2:Y:S01]  /*0020*/  LDC.64 R10, c[0x0][0x220] ;  /* 0x00008800ff0a7b82 */ /* 0x000ea20000000a00 */
[----:B------:R-:W-:Y:S01]  /*0030*/  ULDC.64 UR4, c[0x0][0x208] ;  /* 0x0000820000047ab9 */ /* 0x000fe20000000a00 */
[----:B------:R-:W3:Y:S06]  /*0040*/  S2R R3, SR_CTAID.X ;  /* 0x0000000000037919 */ /* 0x000eec0000002500 */
[----:B------:R-:W4:Y:S08]  /*0050*/  LDC.64 R12, c[0x0][0x210] ;  /* 0x00008400ff0c7b82 */ /* 0x000f300000000a00 */
[----:B------:R-:W5:Y:S08]  /*0060*/  LDC.64 R14, c[0x0][0x218] ;  /* 0x00008600ff0e7b82 */ /* 0x000f700000000a00 */
[----:B------:R-:W5:Y:S01]  /*0070*/  LDC.64 R16, c[0x0][0x228] ;  /* 0x00008a00ff107b82 */ /* 0x000f620000000a00 */
[----:B-1----:R-:W-:-:S07]  /*0080*/  LOP3.LUT R0, R0, 0x7f, RZ, 0xc0, !PT ;  /* 0x0000007f00007812 */ /* 0x002fce00078ec0ff */
[----:B------:R-:W1:Y:S01]  /*0090*/  LDC.64 R18, c[0x0][0x230] ;  /* 0x00008c00ff127b82 */ /* 0x000e620000000a00 */
[----:B---3--:R-:W-:Y:S02]  /*00a0*/  SHF.R.S32.HI R2, RZ, 0x18, R3 ;  /* 0x00000018ff027819 */ /* 0x008fe40000011403 */
[----:B------:R-:W-:Y:S02]  /*00b0*/  LEA R0, R3, R0, 0x7 ;  /* 0x0000000003007211 */ /* 0x000fe400078e38ff */
[----:B------:R-:W-:-:S03]  /*00c0*/  SGXT R3, R2, 0x1 ;  /* 0x000000010203781a */ /* 0x000fc60000000200 */
[----:B------:R-:W3:Y:S01]  /*00d0*/  LDC.64 R6, c[0x0][0x238] ;  /* 0x00008e00ff067b82 */ /* 0x000ee20000000a00 */
[----:B------:R-:W-:-:S04]  /*00e0*/  LEA.HI R3, R3, R0, RZ, 0x4 ;  /* 0x0000000003037211 */ /* 0x000fc800078f20ff */
[--C-:B------:R-:W-:Y:S02]  /*00f0*/  SHF.R.S32.HI R5, RZ, 0x4, R3.reuse ;  /* 0x00000004ff057819 */ /* 0x100fe40000011403 */
[----:B------:R-:W-:-:S04]  /*0100*/  SHF.R.S32.HI R2, RZ, 0x1f, R3 ;  /* 0x0000001fff027819 */ /* 0x000fc80000011403 */
[----:B------:R-:W-:-:S04]  /*0110*/  LEA.HI R2, R2, R5, RZ, 0x8 ;  /* 0x0000000502027211 */ /* 0x000fc800078f40ff */
[----:B------:R-:W-:-:S04]  /*0120*/  LOP3.LUT R2, R2, 0xffffff00, RZ, 0xc0, !PT ;  /* 0xffffff0002027812 */ /* 0x000fc800078ec0ff */
[----:B------:R-:W-:Y:S02]  /*0130*/  IADD3 R5, R5, -R2, RZ ;  /* 0x8000000205057210 */ /* 0x000fe40007ffe0ff */
[----:B------:R-:W3:Y:S03]  /*0140*/  LDC.64 R2, c[0x0][0x240] ;  /* 0x00009000ff027b82 */ /* 0x000ee60000000a00 */
[----:B--2---:R-:W-:-:S05]  /*0150*/  IMAD.WIDE R10, R5, 0x4, R10 ;  /* 0x00000004050a7825 */ /* 0x004fca00078e020a */
[----:B------:R2:W3:Y:S01]  /*0160*/  LDG.E.EL R4, desc[UR4][R10.64] ;  /* 0x000000040a047981 */ /* 0x0004e2000c2e1900 */
[----:B----4-:R-:W-:-:S04]  /*0170*/  IMAD.WIDE R12, R0, 0x4, R12 ;  /* 0x00000004000c7825 */ /* 0x010fc800078e020c */
[C---:B-----5:R-:W-:Y:S01]  /*0180*/  IMAD.WIDE R14, R5.reuse, 0x4, R14 ;  /* 0x00000004050e7825 */ /* 0x060fe200078e020e */
[----:B------:R-:W4:Y:S04]  /*0190*/  LDG.E R8, desc[UR4][R12.64] ;  /* 0x000000040c087981 */ /* 0x000f28000c1e1900 */
[----:B------:R-:W4:Y:S01]  /*01a0*/  LDG.E.EL R9, desc[UR4][R14.64] ;  /* 0x000000040e097981 */ /* 0x000f22000c2e1900 */
[----:B0-2---:R-:W-:-:S04]  /*01b0*/  IMAD.WIDE R10, R5, 0x4, R16 ;  /* 0x00000004050a7825 */ /* 0x005fc800078e0210 */
[C---:B-1----:R-:W-:Y:S02]  /*01c0*/  IMAD.WIDE R16, R5.reuse, 0x4, R18 ;  /* 0x0000000405107825 */ /* 0x042fe400078e0212 */
[----:B------:R0:W2:Y:S02]  /*01d0*/  LDG.E.EL R10, desc[UR4][R10.64] ;  /* 0x000000040a0a7981 */ /* 0x0000a4000c2e1900 */
[C---:B---3--:R-:W-:Y:S02]  /*01e0*/  IMAD.WIDE R6, R0.reuse, 0x4, R6 ;  /* 0x0000000400067825 */ /* 0x048fe400078e0206 */
[----:B------:R-:W2:Y:S02]  /*01f0*/  LDG.E.EL R17, desc[UR4][R16.64] ;  /* 0x0000000410117981 */ /* 0x000ea4000c2e1900 */
[----:B------:R-:W-:Y:S02]  /*0200*/  IMAD.WIDE R2, R5, 0x4, R2 ;  /* 0x0000000405027825 */ /* 0x000fe400078e0202 */
[----:B------:R-:W3:Y:S04]  /*0210*/  LDG.E R6, desc[UR4][R6.64] ;  /* 0x0000000406067981 */ /* 0x000ee8000c1e1900 */
[----:B------:R1:W5:Y:S01]  /*0220*/  LDG.E.EL R18, desc[UR4][R2.64] ;  /* 0x0000000402127981 */ /* 0x000362000c2e1900 */
[----:B0-----:R-:W-:Y:S01]  /*0230*/  HFMA2.MMA R11, -RZ, RZ, 1.625, 0 ;  /* 0x3e800000ff0b7435 */ /* 0x001fe200000001ff */
[----:B-1----:R-:W0:Y:S02]  /*0240*/  LDC.64 R2, c[0x0][0x250] ;  /* 0x00009400ff027b82 */ /* 0x002e240000000a00 */
[----:B0-----:R-:W-:-:S04]  /*0250*/  IMAD.WIDE R2, R0, 0x4, R2 ;  /* 0x0000000400027825 */ /* 0x001fc800078e0202 */
[----:B------:R-:W-:Y:S02]  /*0260*/  FADD R19, R4, 9.9999997473787516356e-06 ;  /* 0x3727c5ac04137421 */ /* 0x000fe40000000000 */
[----:B------:R-:W0:Y:S02]  /*0270*/  LDC.64 R4, c[0x0][0x248] ;  /* 0x00009200ff047b82 */ /* 0x000e240000000a00 */
[----:B------:R-:W1:Y:S01]  /*0280*/  MUFU.SQRT R12, R19 ;  /* 0x00000013000c7308 */ /* 0x000e620000002000 */
[----:B----4-:R-:W-:Y:S01]  /*0290*/  FADD R8, R8, -R9 ;  /* 0x8000000908087221 */ /* 0x010fe20000000000 */
[C---:B-1----:R-:W-:Y:S02]  /*02a0*/  FSETP.GT.AND P0, PT, R12.reuse, 8.50705917302346158658e+37, PT ;  /* 0x7e8000000c00780b */ /* 0x042fe40003f04000 */
[----:B------:R-:W-:Y:S02]  /*02b0*/  FSETP.GEU.AND P1, PT, R12, 1.175494350822287508e-38, PT ;  /* 0x008000000c00780b */ /* 0x000fe40003f2e000 */
[----:B------:R-:W-:Y:S01]  /*02c0*/  FSEL R11, R11, 1, P0 ;  /* 0x3f8000000b0b7808 */ /* 0x000fe20000000000 */
[----:B0-----:R-:W-:-:S08]  /*02d0*/  IMAD.WIDE R4, R0, 0x4, R4 ;  /* 0x0000000400047825 */ /* 0x001fd000078e0204 */
[----:B------:R-:W-:Y:S02]  /*02e0*/  @P0 FMUL R12, R12, 0.25 ;  /* 0x3e8000000c0c0820 */ /* 0x000fe40000400000 */
[----:B------:R-:W-:Y:S02]  /*02f0*/  @!P1 FMUL R11, R11, 16777216 ;  /* 0x4b8000000b0b9820 */ /* 0x000fe40000400000 */
[----:B------:R-:W-:-:S06]  /*0300*/  @!P1 FMUL R12, R12, 16777216 ;  /* 0x4b8000000c0c9820 */ /* 0x000fcc0000400000 */
[----:B------:R-:W0:Y:S02]  /*0310*/  MUFU.RCP R12, R12 ;  /* 0x0000000c000c7308 */ /* 0x000e240000001000 */
[----:B0-----:R-:W-:-:S04]  /*0320*/  FMUL R11, R12, R11 ;  /* 0x0000000b0c0b7220 */ /* 0x001fc80000400000 */
[----:B------:R-:W-:-:S04]  /*0330*/  FMUL R8, R8, R11 ;  /* 0x0000000b08087220 */ /* 0x000fc80000400000 */
[----:B--2---:R-:W-:-:S04]  /*0340*/  FFMA R17, R10, R8, R17 ;  /* 0x000000080a117223 */ /* 0x004fc80000000011 */
[----:B---3--:R-:W-:Y:S01]  /*0350*/  FADD R7, R6, R17 ;  /* 0x0000001106077221 */ /* 0x008fe20000000000 */
[----:B------:R-:W-:-:S03]  /*0360*/  FSETP.GT.AND P0, PT, R17, -R6, PT ;  /* 0x800000061100720b */ /* 0x000fc60003f04000 */
[----:B-----5:R-:W-:Y:S01]  /*0370*/  FMUL R18, R18, R7 ;  /* 0x0000000712127220 */ /* 0x020fe20000400000 */
[----:B------:R-:W-:Y:S04]  /*0380*/  STG.E desc[UR4][R4.64], R7 ;  /* 0x0000000704007986 */ /* 0x000fe8000c101904 */
[----:B------:R-:W-:-:S05]  /*0390*/  FSEL R9, R7, R18, P0 ;  /* 0x0000001207097208 */ /* 0x000fca0000000000 */
[----:B------:R-:W-:Y:S01]  /*03a0*/  STG.E desc[UR4][R2.64], R9 ;  /* 0x0000000902007986 */ /* 0x000fe2000c101904 */
[----:B------:R-:W-:Y:S05]  /*03b0*/  EXIT ;  /* 0x000000000000794d */ /* 0x000fea0003800000 */
.L_x_0:
[----:B------:R-:W-:-:S00]  /*03c0*/  BRA `(.L_x_0) ;  /* 0xfffffffc00fc7947 */ /* 0x000fc0000383ffff */
[----:B------:R-:W-:-:S00]  /*03d0*/  NOP ;  /* 0x0000000000007918 */ /* 0x000fc00000000000 */
        /* <DEDUP_REMOVED lines=10> */
.L_x_1:


//--------------------- .nv.global.init           --------------------------
	.section	.nv.global.init,"aw",@progbits
.nv.global.init:
	.type		_$_str,@object
	.size		_$_str,(_$_str_$_2 - _$_str)
_$_str:
        /*0000*/ 	.byte	0x5f, 0x5f, 0x43, 0x55, 0x44, 0x41, 0x5f, 0x46, 0x54, 0x5a, 0x00
	.type		_$_str_$_2,@object
	.size		_$_str_$_2,(.L_1 - _$_str_$_2)
_$_str_$_2:
        /*000b*/ 	.byte	0x5f, 0x5f, 0x43, 0x55, 0x44, 0x41, 0x5f, 0x50, 0x52, 0x45, 0x43, 0x5f, 0x53, 0x51, 0x52, 0x54
        /*001b*/ 	.byte	0x00
.L_1:


//--------------------- .nv.constant0.triton_poi_fused__native_batch_norm_legit_no_training__prelu_kernel_add_27 --------------------------
	.section	.nv.constant0.triton_poi_fused__native_batch_norm_legit_no_training__prelu_kernel_add_27,"a",@progbits
	.sectionflags	@""
	.align	4
.nv.constant0.triton_poi_fused__native_batch_norm_legit_no_training__prelu_kernel_add_27:
	.zero		604
